//
// Generated by NVIDIA NVVM Compiler
//
// Compiler Build ID: CL-36424714
// Cuda compilation tools, release 13.0, V13.0.88
// Based on NVVM 20.0.0
//

.version 9.0
.target sm_100
.address_size 64

	// .globl	_Z12hellofromGPUv
.extern .func  (.param .b32 func_retval0) vprintf
(
	.param .b64 vprintf_param_0,
	.param .b64 vprintf_param_1
)
;
.global .align 1 .b8 $str[16] = {72, 101, 108, 108, 111, 32, 102, 114, 111, 109, 32, 71, 80, 85, 10};

.visible .entry _Z12hellofromGPUv()
{
	.reg .b32 	%r<3>;
	.reg .b64 	%rd<3>;

	mov.u64 	%rd1, $str;
	cvta.global.u64 	%rd2, %rd1;
	{ // callseq 0, 0
	.param .b64 param0;
	st.param.b64 	[param0], %rd2;
	.param .b64 param1;
	st.param.b64 	[param1], 0;
	.param .b32 retval0;
	call.uni (retval0), 
	vprintf, 
	(
	param0, 
	param1
	);
	ld.param.b32 	%r1, [retval0];
	} // callseq 0
	ret;

}


// ===== COMPILED SASS (sm_100) =====

	.target	sm_100

	.elftype	@"ET_EXEC"


//--------------------- .note.nv.tkinfo           --------------------------
	.section	.note.nv.tkinfo,"",@"SHT_NOTE"
	.sectionflags	@"SHF_NOTE_NV_TKINFO"
	.tkinfo
        /*0018*/ 	.word	0x00000002
        /*0030*/ 	.string	""
        /*0030*/ 	.string	"ptxas"
        /*0030*/ 	.string	"Cuda compilation tools, release 13.0, V13.0.88"
        /*0030*/ 	.string	"Build cuda_13.0.r13.0/compiler.36424714_0"
        /*0030*/ 	.string	"-arch sm_100 -m 64 "



//--------------------- .note.nv.cuinfo           --------------------------
	.section	.note.nv.cuinfo,"",@"SHT_NOTE"
	.sectionflags	@"SHF_NOTE_NV_CUINFO"
        /*0018*/ 	.short	0x0002
        /*001a*/ 	.short	0x0064
        /*001c*/ 	.short	0x0082
	.zero		2


//--------------------- .nv.info                  --------------------------
	.section	.nv.info,"",@"SHT_CUDA_INFO"
	.align	4


	//----- nvinfo : EIATTR_REGCOUNT
	.align		4
        /*0000*/ 	.byte	0x04, 0x2f
        /*0002*/ 	.short	(.L_2 - .L_1)
	.align		4
.L_1:
        /*0004*/ 	.word	index@(_Z12hellofromGPUv)
        /*0008*/ 	.word	0x00000018


	//----- nvinfo : EIATTR_FRAME_SIZE
	.align		4
.L_2:
        /*000c*/ 	.byte	0x04, 0x11
        /*000e*/ 	.short	(.L_4 - .L_3)
	.align		4
.L_3:
        /*0010*/ 	.word	index@(_Z12hellofromGPUv)
        /*0014*/ 	.word	0x00000000


	//----- nvinfo : EIATTR_MIN_STACK_SIZE
	.align		4
.L_4:
        /*0018*/ 	.byte	0x04, 0x12
        /*001a*/ 	.short	(.L_6 - .L_5)
	.align		4
.L_5:
        /*001c*/ 	.word	index@(_Z12hellofromGPUv)
        /*0020*/ 	.word	0x00000000
.L_6:


//--------------------- .nv.compat                --------------------------
	.section	.nv.compat,"",@"SHT_CUDA_COMPAT_INFO"
	.align	4
        /*0000*/ 	.byte	0x02, 0x09, 0x00, 0x00, 0x02, 0x02, 0x01, 0x00, 0x02, 0x05, 0x05, 0x00, 0x03, 0x07, 0x01, 0x01
        /*0010*/ 	.byte	0x02, 0x03, 0x00, 0x00, 0x02, 0x06, 0x01, 0x00, 0x04, 0x0b, 0x08, 0x00, 0x09, 0x00, 0x00, 0x00
        /*0020*/ 	.byte	0x00, 0x00, 0x00, 0x00


//--------------------- .nv.info._Z12hellofromGPUv --------------------------
	.section	.nv.info._Z12hellofromGPUv,"",@"SHT_CUDA_INFO"
	.sectionflags	@""
	.align	4


	//----- nvinfo : EIATTR_CUDA_API_VERSION
	.align		4
        /*0000*/ 	.byte	0x04, 0x37
        /*0002*/ 	.short	(.L_8 - .L_7)
.L_7:
        /*0004*/ 	.word	0x00000082


	//----- nvinfo : EIATTR_SPARSE_MMA_MASK
	.align		4
.L_8:
        /*0008*/ 	.byte	0x03, 0x50
        /*000a*/ 	.short	0x0000


	//----- nvinfo : EIATTR_MAXREG_COUNT
	.align		4
        /*000c*/ 	.byte	0x03, 0x1b
        /*000e*/ 	.short	0x00ff


	//----- nvinfo : EIATTR_EXTERNS
	.align		4
        /*0010*/ 	.byte	0x04, 0x0f
        /*0012*/ 	.short	(.L_10 - .L_9)


	//   ....[0]....
	.align		4
.L_9:
        /*0014*/ 	.word	index@(vprintf)


	//----- nvinfo : EIATTR_MERCURY_ISA_VERSION
	.align		4
.L_10:
        /*0018*/ 	.byte	0x03, 0x5f
        /*001a*/ 	.short	0x0101


	//----- nvinfo : EIATTR_VRC_CTA_INIT_COUNT
	.align		4
        /*001c*/ 	.byte	0x02, 0x4a
	.zero		1
	.zero		1


	//----- nvinfo : EIATTR_SYSCALL_OFFSETS
	.align		4
        /*0020*/ 	.byte	0x04, 0x46
        /*0022*/ 	.short	(.L_12 - .L_11)


	//   ....[0]....
.L_11:
        /*0024*/ 	.word	0x00000080


	//----- nvinfo : EIATTR_EXIT_INSTR_OFFSETS
	.align		4
.L_12:
        /*0028*/ 	.byte	0x04, 0x1c
        /*002a*/ 	.short	(.L_14 - .L_13)


	//   ....[0]....
.L_13:
        /*002c*/ 	.word	0x00000090


	//----- nvinfo : EIATTR_SW_WAR
	.align		4
.L_14:
        /*0030*/ 	.byte	0x04, 0x36
        /*0032*/ 	.short	(.L_16 - .L_15)
.L_15:
        /*0034*/ 	.word	0x00000008
.L_16:


//--------------------- .nv.callgraph             --------------------------
	.section	.nv.callgraph,"",@"SHT_CUDA_CALLGRAPH"
	.align	4
	.sectionentsize	8
	.align		4
        /*0000*/ 	.word	0x00000000
	.align		4
        /*0004*/ 	.word	0xffffffff
	.align		4
        /*0008*/ 	.word	index@(_Z12hellofromGPUv)
	.align		4
        /*000c*/ 	.word	index@(vprintf)
	.align		4
        /*0010*/ 	.word	0x00000000
	.align		4
        /*0014*/ 	.word	0xfffffffe
	.align		4
        /*0018*/ 	.word	0x00000000
	.align		4
        /*001c*/ 	.word	0xfffffffd
	.align		4
        /*0020*/ 	.word	0x00000000
	.align		4
        /*0024*/ 	.word	0xfffffffc


//--------------------- .nv.constant4             --------------------------
	.section	.nv.constant4,"a",@progbits
	.align	8
	.align		8
.nv.constant4:
        /*0000*/ 	.dword	vprintf
	.align		8
        /*0008*/ 	.dword	$str


//--------------------- .text._Z12hellofromGPUv   --------------------------
	.section	.text._Z12hellofromGPUv,"ax",@progbits
	.align	128
        .global         _Z12hellofromGPUv
        .type           _Z12hellofromGPUv,@function
        .size           _Z12hellofromGPUv,(.L_x_2 - _Z12hellofromGPUv)
        .other          _Z12hellofromGPUv,@"STO_CUDA_ENTRY STV_DEFAULT"
_Z12hellofromGPUv:
.text._Z12hellofromGPUv:
[----:B------:R-:W0:Y:S01]  /*0000*/  LDC R1, c[0x0][0x37c] ;  /* 0x0000df00ff017b82 */ /* 0x000e220000000800 */
[----:B------:R-:W-:Y:S01]  /*0010*/  MOV R0, 0x0 ;  /* 0x0000000000007802 */ /* 0x000fe20000000f00 */
[----:B------:R-:W1:Y:S01]  /*0020*/  LDCU.64 UR4, c[0x4][0x8] ;  /* 0x01000100ff0477ac */ /* 0x000e620008000a00 */
[----:B------:R-:W-:-:S05]  /*0030*/  CS2R R6, SRZ ;  /* 0x0000000000067805 */ /* 0x000fca000001ff00 */
[----:B------:R2:W3:Y:S01]  /*0040*/  LDC.64 R2, c[0x4][R0] ;  /* 0x0100000000027b82 */ /* 0x0004e20000000a00 */
[----:B-1----:R-:W-:Y:S02]  /*0050*/  IMAD.U32 R4, RZ, RZ, UR4 ;  /* 0x00000004ff047e24 */ /* 0x002fe4000f8e00ff */
[----:B--2---:R-:W-:-:S07]  /*0060*/  IMAD.U32 R5, RZ, RZ, UR5 ;  /* 0x00000005ff057e24 */ /* 0x004fce000f8e00ff */
[----:B------:R-:W-:-:S07]  /*0070*/  LEPC R20, `(.L_x_0) ;  /* 0x000000001014794e */ /* 0x000fce0000000000 */
[----:B0--3--:R-:W-:Y:S05]  /*0080*/  CALL.ABS.NOINC R2 ;  /* 0x0000000002007343 */ /* 0x009fea0003c00000 */
.L_x_0:
[----:B------:R-:W-:Y:S05]  /*0090*/  EXIT ;  /* 0x000000000000794d */ /* 0x000fea0003800000 */
.L_x_1:
[----:B------:R-:W-:-:S00]  /*00a0*/  BRA `(.L_x_1) ;  /* 0xfffffffc00fc7947 */ /* 0x000fc0000383ffff */
[----:B------:R-:W-:-:S00]  /*00b0*/  NOP ;  /* 0x0000000000007918 */ /* 0x000fc00000000000 */
        /* <DEDUP_REMOVED lines=12> */
.L_x_2:


//--------------------- .nv.global.init           --------------------------
	.section	.nv.global.init,"aw",@progbits
.nv.global.init:
	.type		$str,@object
	.size		$str,(.L_0 - $str)
$str:
        /*0000*/ 	.byte	0x48, 0x65, 0x6c, 0x6c, 0x6f, 0x20, 0x66, 0x72, 0x6f, 0x6d, 0x20, 0x47, 0x50, 0x55, 0x0a, 0x00
.L_0:


//--------------------- .nv.shared.reserved.0     --------------------------
	.section	.nv.shared.reserved.0,"aw",@nobits
	.weak		__nv_reservedSMEM_offset_0_alias
	.size		__nv_reservedSMEM_offset_0_alias, 0, 64
	.other		__nv_reservedSMEM_offset_0_alias,@"STO_CUDA_RESERVED_SHARED STV_DEFAULT"
__nv_reservedSMEM_offset_0_alias:
	.zero		0
	.zero		64


//--------------------- .nv.constant0._Z12hellofromGPUv --------------------------
	.section	.nv.constant0._Z12hellofromGPUv,"a",@progbits
	.sectionflags	@""
	.align	4
.nv.constant0._Z12hellofromGPUv:
	.zero		896


//--------------------- SYMBOLS --------------------------

	.type		.nv.reservedSmem.offset0,@object
	.size		.nv.reservedSmem.offset0,0x4
	.type		vprintf,@function
